//
// Generated by NVIDIA NVVM Compiler
//
// Compiler Build ID: CL-36424714
// Cuda compilation tools, release 13.0, V13.0.88
// Based on NVVM 20.0.0
//

.version 9.0
.target sm_100
.address_size 64

.extern .shared .align 16 .b8 _ZN32_GLOBAL__N__911746e7_4_k_cu_main6s_dataE[];

.entry _ZN32_GLOBAL__N__911746e7_4_k_cu_main14softmax_kernelEPKfPfm(
	.param .u64 .ptr .align 1 _ZN32_GLOBAL__N__911746e7_4_k_cu_main14softmax_kernelEPKfPfm_param_0,
	.param .u64 .ptr .align 1 _ZN32_GLOBAL__N__911746e7_4_k_cu_main14softmax_kernelEPKfPfm_param_1,
	.param .u64 _ZN32_GLOBAL__N__911746e7_4_k_cu_main14softmax_kernelEPKfPfm_param_2
)
{
	.reg .pred 	%p<9>;
	.reg .b32 	%r<19>;
	.reg .b32 	%f<18>;
	.reg .b64 	%rd<24>;

	ld.param.u64 	%rd9, [_ZN32_GLOBAL__N__911746e7_4_k_cu_main14softmax_kernelEPKfPfm_param_0];
	ld.param.u64 	%rd11, [_ZN32_GLOBAL__N__911746e7_4_k_cu_main14softmax_kernelEPKfPfm_param_1];
	ld.param.u64 	%rd10, [_ZN32_GLOBAL__N__911746e7_4_k_cu_main14softmax_kernelEPKfPfm_param_2];
	cvta.to.global.u64 	%rd12, %rd11;
	mov.u32 	%r11, %ctaid.x;
	mov.u32 	%r18, %tid.x;
	cvt.u64.u32 	%rd13, %r11;
	mul.lo.s64 	%rd1, %rd10, %rd13;
	shl.b64 	%rd14, %rd1, 2;
	add.s64 	%rd2, %rd12, %rd14;
	cvt.u64.u32 	%rd23, %r18;
	setp.le.u64 	%p1, %rd10, %rd23;
	mov.f32 	%f17, 0f00000000;
	@%p1 bra 	$L__BB0_3;
	mov.u32 	%r2, %ntid.x;
	cvta.to.global.u64 	%rd4, %rd9;
	mov.f32 	%f17, 0f00000000;
	mov.u64 	%rd22, %rd23;
	mov.u32 	%r16, %r18;
$L__BB0_2:
	add.s64 	%rd15, %rd22, %rd1;
	shl.b64 	%rd16, %rd15, 2;
	add.s64 	%rd17, %rd4, %rd16;
	ld.global.f32 	%f8, [%rd17];
	mul.f32 	%f9, %f8, 0f3FB8AA3B;
	ex2.approx.f32 	%f10, %f9;
	shl.b64 	%rd18, %rd22, 2;
	add.s64 	%rd19, %rd2, %rd18;
	st.global.f32 	[%rd19], %f10;
	add.f32 	%f17, %f17, %f10;
	add.s32 	%r16, %r16, %r2;
	cvt.s64.s32 	%rd22, %r16;
	setp.gt.u64 	%p2, %rd10, %rd22;
	@%p2 bra 	$L__BB0_2;
$L__BB0_3:
	shl.b32 	%r12, %r18, 2;
	mov.u32 	%r13, _ZN32_GLOBAL__N__911746e7_4_k_cu_main6s_dataE;
	add.s32 	%r5, %r13, %r12;
	st.shared.f32 	[%r5], %f17;
	bar.sync 	0;
	mov.u32 	%r6, %ntid.x;
	setp.lt.u32 	%p3, %r6, 2;
	@%p3 bra 	$L__BB0_8;
	mov.u32 	%r17, %r6;
$L__BB0_5:
	shr.u32 	%r8, %r17, 1;
	setp.ge.u32 	%p4, %r18, %r8;
	@%p4 bra 	$L__BB0_7;
	shl.b32 	%r14, %r8, 2;
	add.s32 	%r15, %r5, %r14;
	ld.shared.f32 	%f11, [%r15];
	ld.shared.f32 	%f12, [%r5];
	add.f32 	%f13, %f11, %f12;
	st.shared.f32 	[%r5], %f13;
$L__BB0_7:
	bar.sync 	0;
	setp.gt.u32 	%p5, %r17, 3;
	mov.u32 	%r17, %r8;
	@%p5 bra 	$L__BB0_5;
$L__BB0_8:
	ld.shared.f32 	%f4, [_ZN32_GLOBAL__N__911746e7_4_k_cu_main6s_dataE];
	setp.eq.f32 	%p6, %f4, 0f00000000;
	@%p6 bra 	$L__BB0_12;
	setp.le.u64 	%p7, %rd10, %rd23;
	@%p7 bra 	$L__BB0_12;
	rcp.rn.f32 	%f5, %f4;
$L__BB0_11:
	shl.b64 	%rd20, %rd23, 2;
	add.s64 	%rd21, %rd2, %rd20;
	ld.global.f32 	%f14, [%rd21];
	mul.f32 	%f15, %f5, %f14;
	st.global.f32 	[%rd21], %f15;
	add.s32 	%r18, %r18, %r6;
	cvt.s64.s32 	%rd23, %r18;
	setp.gt.u64 	%p8, %rd10, %rd23;
	@%p8 bra 	$L__BB0_11;
$L__BB0_12:
	ret;

}


// ===== COMPILED SASS (sm_100) =====

	.target	sm_100

	.elftype	@"ET_EXEC"


//--------------------- .note.nv.tkinfo           --------------------------
	.section	.note.nv.tkinfo,"",@"SHT_NOTE"
	.sectionflags	@"SHF_NOTE_NV_TKINFO"
	.tkinfo
        /*0018*/ 	.word	0x00000002
        /*0030*/ 	.string	""
        /*0030*/ 	.string	"ptxas"
        /*0030*/ 	.string	"Cuda compilation tools, release 13.0, V13.0.88"
        /*0030*/ 	.string	"Build cuda_13.0.r13.0/compiler.36424714_0"
        /*0030*/ 	.string	"-arch sm_100 -m 64 "



//--------------------- .note.nv.cuinfo           --------------------------
	.section	.note.nv.cuinfo,"",@"SHT_NOTE"
	.sectionflags	@"SHF_NOTE_NV_CUINFO"
        /*0018*/ 	.short	0x0002
        /*001a*/ 	.short	0x0064
        /*001c*/ 	.short	0x0082
	.zero		2


//--------------------- .nv.info                  --------------------------
	.section	.nv.info,"",@"SHT_CUDA_INFO"
	.align	4


	//----- nvinfo : EIATTR_REGCOUNT
	.align		4
        /*0000*/ 	.byte	0x04, 0x2f
        /*0002*/ 	.short	(.L_1 - .L_0)
	.align		4
.L_0:
        /*0004*/ 	.word	index@(_ZN32_GLOBAL__N__911746e7_4_k_cu_main14softmax_kernelEPKfPfm)
        /*0008*/ 	.word	0x00000012


	//----- nvinfo : EIATTR_FRAME_SIZE
	.align		4
.L_1:
        /*000c*/ 	.byte	0x04, 0x11
        /*000e*/ 	.short	(.L_3 - .L_2)
	.align		4
.L_2:
        /*0010*/ 	.word	index@($__internal_0_$__cuda_sm20_rcp_rn_f32_slowpath)
        /*0014*/ 	.word	0x00000000


	//----- nvinfo : EIATTR_FRAME_SIZE
	.align		4
.L_3:
        /*0018*/ 	.byte	0x04, 0x11
        /*001a*/ 	.short	(.L_5 - .L_4)
	.align		4
.L_4:
        /*001c*/ 	.word	index@(_ZN32_GLOBAL__N__911746e7_4_k_cu_main14softmax_kernelEPKfPfm)
        /*0020*/ 	.word	0x00000000


	//----- nvinfo : EIATTR_MIN_STACK_SIZE
	.align		4
.L_5:
        /*0024*/ 	.byte	0x04, 0x12
        /*0026*/ 	.short	(.L_7 - .L_6)
	.align		4
.L_6:
        /*0028*/ 	.word	index@(_ZN32_GLOBAL__N__911746e7_4_k_cu_main14softmax_kernelEPKfPfm)
        /*002c*/ 	.word	0x00000000
.L_7:


//--------------------- .nv.compat                --------------------------
	.section	.nv.compat,"",@"SHT_CUDA_COMPAT_INFO"
	.align	4
        /*0000*/ 	.byte	0x02, 0x09, 0x00, 0x00, 0x02, 0x02, 0x01, 0x00, 0x02, 0x05, 0x05, 0x00, 0x03, 0x07, 0x01, 0x01
        /*0010*/ 	.byte	0x02, 0x03, 0x00, 0x00, 0x02, 0x06, 0x01, 0x00, 0x04, 0x0b, 0x08, 0x00, 0x01, 0x00, 0x00, 0x00
        /*0020*/ 	.byte	0x00, 0x00, 0x00, 0x00


//--------------------- .nv.info._ZN32_GLOBAL__N__911746e7_4_k_cu_main14softmax_kernelEPKfPfm --------------------------
	.section	.nv.info._ZN32_GLOBAL__N__911746e7_4_k_cu_main14softmax_kernelEPKfPfm,"",@"SHT_CUDA_INFO"
	.sectionflags	@""
	.align	4


	//----- nvinfo : EIATTR_CUDA_API_VERSION
	.align		4
        /*0000*/ 	.byte	0x04, 0x37
        /*0002*/ 	.short	(.L_9 - .L_8)
.L_8:
        /*0004*/ 	.word	0x00000082


	//----- nvinfo : EIATTR_KPARAM_INFO
	.align		4
.L_9:
        /*0008*/ 	.byte	0x04, 0x17
        /*000a*/ 	.short	(.L_11 - .L_10)
.L_10:
        /*000c*/ 	.word	0x00000000
        /*0010*/ 	.short	0x0002
        /*0012*/ 	.short	0x0010
        /*0014*/ 	.byte	0x00, 0xf0, 0x21, 0x00


	//----- nvinfo : EIATTR_KPARAM_INFO
	.align		4
.L_11:
        /*0018*/ 	.byte	0x04, 0x17
        /*001a*/ 	.short	(.L_13 - .L_12)
.L_12:
        /*001c*/ 	.word	0x00000000
        /*0020*/ 	.short	0x0001
        /*0022*/ 	.short	0x0008
        /*0024*/ 	.byte	0x00, 0xf5, 0x21, 0x00


	//----- nvinfo : EIATTR_KPARAM_INFO
	.align		4
.L_13:
        /*0028*/ 	.byte	0x04, 0x17
        /*002a*/ 	.short	(.L_15 - .L_14)
.L_14:
        /*002c*/ 	.word	0x00000000
        /*0030*/ 	.short	0x0000
        /*0032*/ 	.short	0x0000
        /*0034*/ 	.byte	0x00, 0xf5, 0x21, 0x00


	//----- nvinfo : EIATTR_SPARSE_MMA_MASK
	.align		4
.L_15:
        /*0038*/ 	.byte	0x03, 0x50
        /*003a*/ 	.short	0x0000


	//----- nvinfo : EIATTR_MAXREG_COUNT
	.align		4
        /*003c*/ 	.byte	0x03, 0x1b
        /*003e*/ 	.short	0x00ff


	//----- nvinfo : EIATTR_NUM_BARRIERS
	.align		4
        /*0040*/ 	.byte	0x02, 0x4c
        /*0042*/ 	.byte	0x01
	.zero		1


	//----- nvinfo : EIATTR_MERCURY_ISA_VERSION
	.align		4
        /*0044*/ 	.byte	0x03, 0x5f
        /*0046*/ 	.short	0x0101


	//----- nvinfo : EIATTR_VRC_CTA_INIT_COUNT
	.align		4
        /*0048*/ 	.byte	0x02, 0x4a
	.zero		1
	.zero		1


	//----- nvinfo : EIATTR_EXIT_INSTR_OFFSETS
	.align		4
        /*004c*/ 	.byte	0x04, 0x1c
        /*004e*/ 	.short	(.L_17 - .L_16)


	//   ....[0]....
.L_16:
        /*0050*/ 	.word	0x00000450


	//   ....[1]....
        /*0054*/ 	.word	0x00000490


	//   ....[2]....
        /*0058*/ 	.word	0x00000600


	//----- nvinfo : EIATTR_CRS_STACK_SIZE
	.align		4
.L_17:
        /*005c*/ 	.byte	0x04, 0x1e
        /*005e*/ 	.short	(.L_19 - .L_18)
.L_18:
        /*0060*/ 	.word	0x00000000


	//----- nvinfo : EIATTR_CBANK_PARAM_SIZE
	.align		4
.L_19:
        /*0064*/ 	.byte	0x03, 0x19
        /*0066*/ 	.short	0x0018


	//----- nvinfo : EIATTR_PARAM_CBANK
	.align		4
        /*0068*/ 	.byte	0x04, 0x0a
        /*006a*/ 	.short	(.L_21 - .L_20)
	.align		4
.L_20:
        /*006c*/ 	.word	index@(.nv.constant0._ZN32_GLOBAL__N__911746e7_4_k_cu_main14softmax_kernelEPKfPfm)
        /*0070*/ 	.short	0x0380
        /*0072*/ 	.short	0x0018


	//----- nvinfo : EIATTR_SW_WAR
	.align		4
.L_21:
        /*0074*/ 	.byte	0x04, 0x36
        /*0076*/ 	.short	(.L_23 - .L_22)
.L_22:
        /*0078*/ 	.word	0x00000008
.L_23:


//--------------------- .nv.callgraph             --------------------------
	.section	.nv.callgraph,"",@"SHT_CUDA_CALLGRAPH"
	.align	4
	.sectionentsize	8
	.align		4
        /*0000*/ 	.word	0x00000000
	.align		4
        /*0004*/ 	.word	0xffffffff
	.align		4
        /*0008*/ 	.word	0x00000000
	.align		4
        /*000c*/ 	.word	0xfffffffe
	.align		4
        /*0010*/ 	.word	0x00000000
	.align		4
        /*0014*/ 	.word	0xfffffffd
	.align		4
        /*0018*/ 	.word	0x00000000
	.align		4
        /*001c*/ 	.word	0xfffffffc


//--------------------- .text._ZN32_GLOBAL__N__911746e7_4_k_cu_main14softmax_kernelEPKfPfm --------------------------
	.section	.text._ZN32_GLOBAL__N__911746e7_4_k_cu_main14softmax_kernelEPKfPfm,"ax",@progbits
	.align	128
.text._ZN32_GLOBAL__N__911746e7_4_k_cu_main14softmax_kernelEPKfPfm:
        .type           _ZN32_GLOBAL__N__911746e7_4_k_cu_main14softmax_kernelEPKfPfm,@function
        .size           _ZN32_GLOBAL__N__911746e7_4_k_cu_main14softmax_kernelEPKfPfm,(.L_x_11 - _ZN32_GLOBAL__N__911746e7_4_k_cu_main14softmax_kernelEPKfPfm)
        .other          _ZN32_GLOBAL__N__911746e7_4_k_cu_main14softmax_kernelEPKfPfm,@"STO_CUDA_ENTRY STV_DEFAULT"
_ZN32_GLOBAL__N__911746e7_4_k_cu_main14softmax_kernelEPKfPfm:
[----:B------:R-:W-:Y:S01]  /*0000*/  LDC R1, c[0x0][0x37c] ;  /* 0x0000df00ff017b82 */ /* 0x000fe20000000800 */
[----:B------:R-:W0:Y:S01]  /*0010*/  S2R R3, SR_TID.X ;  /* 0x0000000000037919 */ /* 0x000e220000002100 */
[----:B------:R-:W1:Y:S06]  /*0020*/  LDCU.64 UR12, c[0x0][0x390] ;  /* 0x00007200ff0c77ac */ /* 0x000e6c0008000a00 */
[----:B------:R-:W1:Y:S01]  /*0030*/  S2UR UR4, SR_CTAID.X ;  /* 0x00000000000479c3 */ /* 0x000e620000002500 */
[----:B------:R-:W-:Y:S01]  /*0040*/  BSSY.RECONVERGENT B0, `(.L_x_0) ;  /* 0x0000026000007945 */ /* 0x000fe20003800200 */
[----:B------:R-:W-:Y:S01]  /*0050*/  IMAD.MOV.U32 R2, RZ, RZ, RZ ;  /* 0x000000ffff027224 */ /* 0x000fe200078e00ff */
[----:B------:R-:W2:Y:S01]  /*0060*/  LDCU.64 UR6, c[0x0][0x388] ;  /* 0x00007100ff0677ac */ /* 0x000ea20008000a00 */
[----:B------:R-:W-:Y:S01]  /*0070*/  IMAD.MOV.U32 R0, RZ, RZ, RZ ;  /* 0x000000ffff007224 */ /* 0x000fe200078e00ff */
[----:B------:R-:W3:Y:S01]  /*0080*/  LDCU.64 UR8, c[0x0][0x358] ;  /* 0x00006b00ff0877ac */ /* 0x000ee20008000a00 */
[----:B------:R-:W4:Y:S01]  /*0090*/  LDCU.64 UR14, c[0x0][0x380] ;  /* 0x00007000ff0e77ac */ /* 0x000f220008000a00 */
[----:B-1----:R-:W-:-:S04]  /*00a0*/  UIMAD.WIDE.U32 UR10, UR4, UR12, URZ ;  /* 0x0000000c040a72a5 */ /* 0x002fc8000f8e00ff */
[----:B------:R-:W-:Y:S01]  /*00b0*/  UIMAD UR4, UR4, UR13, UR11 ;  /* 0x0000000d040472a4 */ /* 0x000fe2000f8e020b */
[----:B0-----:R-:W-:Y:S01]  /*00c0*/  ISETP.GE.U32.AND P0, PT, R3, UR12, PT ;  /* 0x0000000c03007c0c */ /* 0x001fe2000bf06070 */
[----:B--2---:R-:W-:-:S03]  /*00d0*/  ULEA UR6, UP0, UR10, UR6, 0x2 ;  /* 0x000000060a067291 */ /* 0x004fc6000f8010ff */
[----:B------:R-:W-:Y:S01]  /*00e0*/  ISETP.GE.U32.AND.EX P0, PT, RZ, UR13, PT, P0 ;  /* 0x0000000dff007c0c */ /* 0x000fe2000bf06100 */
[----:B------:R-:W-:-:S12]  /*00f0*/  ULEA.HI.X UR7, UR10, UR7, UR4, 0x2, UP0 ;  /* 0x000000070a077291 */ /* 0x000fd800080f1404 */
[----:B---34-:R-:W-:Y:S05]  /*0100*/  @P0 BRA `(.L_x_1) ;  /* 0x0000000000640947 */ /* 0x018fea0003800000 */
[----:B------:R-:W0:Y:S01]  /*0110*/  LDC R13, c[0x0][0x360] ;  /* 0x0000d800ff0d7b82 */ /* 0x000e220000000800 */
[----:B------:R-:W-:Y:S02]  /*0120*/  IMAD.MOV.U32 R0, RZ, RZ, RZ ;  /* 0x000000ffff007224 */ /* 0x000fe400078e00ff */
[--C-:B------:R-:W-:Y:S02]  /*0130*/  IMAD.MOV.U32 R10, RZ, RZ, R3.reuse ;  /* 0x000000ffff0a7224 */ /* 0x100fe400078e0003 */
[----:B------:R-:W-:Y:S02]  /*0140*/  IMAD.MOV.U32 R15, RZ, RZ, R2 ;  /* 0x000000ffff0f7224 */ /* 0x000fe400078e0002 */
[----:B------:R-:W-:-:S07]  /*0150*/  IMAD.MOV.U32 R8, RZ, RZ, R3 ;  /* 0x000000ffff087224 */ /* 0x000fce00078e0003 */
.L_x_2:
[----:B------:R-:W-:-:S04]  /*0160*/  IADD3 R5, P0, PT, R10, UR10, RZ ;  /* 0x0000000a0a057c10 */ /* 0x000fc8000ff1e0ff */
[----:B------:R-:W-:Y:S02]  /*0170*/  IADD3.X R6, PT, PT, R15, UR4, RZ, P0, !PT ;  /* 0x000000040f067c10 */ /* 0x000fe400087fe4ff */
[----:B------:R-:W-:-:S04]  /*0180*/  LEA R4, P0, R5, UR14, 0x2 ;  /* 0x0000000e05047c11 */ /* 0x000fc8000f8010ff */
[----:B------:R-:W-:-:S05]  /*0190*/  LEA.HI.X R5, R5, UR15, R6, 0x2, P0 ;  /* 0x0000000f05057c11 */ /* 0x000fca00080f1406 */
[----:B------:R-:W2:Y:S01]  /*01a0*/  LDG.E R4, desc[UR8][R4.64] ;  /* 0x0000000804047981 */ /* 0x000ea2000c1e1900 */
[----:B------:R-:W-:-:S04]  /*01b0*/  LEA R6, P1, R10, UR6, 0x2 ;  /* 0x000000060a067c11 */ /* 0x000fc8000f8210ff */
[----:B------:R-:W-:Y:S01]  /*01c0*/  LEA.HI.X R7, R10, UR7, R15, 0x2, P1 ;  /* 0x000000070a077c11 */ /* 0x000fe200088f140f */
[----:B0-----:R-:W-:-:S04]  /*01d0*/  IMAD.IADD R10, R13, 0x1, R8 ;  /* 0x000000010d0a7824 */ /* 0x001fc800078e0208 */
[--C-:B------:R-:W-:Y:S01]  /*01e0*/  IMAD.MOV.U32 R8, RZ, RZ, R10.reuse ;  /* 0x000000ffff087224 */ /* 0x100fe200078e000a */
[----:B------:R-:W-:Y:S01]  /*01f0*/  SHF.R.S32.HI R15, RZ, 0x1f, R10 ;  /* 0x0000001fff0f7819 */ /* 0x000fe2000001140a */
[----:B--2---:R-:W-:-:S05]  /*0200*/  FMUL R9, R4, 1.4426950216293334961 ;  /* 0x3fb8aa3b04097820 */ /* 0x004fca0000400000 */
[----:B------:R-:W-:-:S13]  /*0210*/  FSETP.GEU.AND P0, PT, R9, -126, PT ;  /* 0xc2fc00000900780b */ /* 0x000fda0003f0e000 */
[----:B------:R-:W-:-:S04]  /*0220*/  @!P0 FMUL R9, R9, 0.5 ;  /* 0x3f00000009098820 */ /* 0x000fc80000400000 */
[----:B------:R-:W0:Y:S02]  /*0230*/  MUFU.EX2 R11, R9 ;  /* 0x00000009000b7308 */ /* 0x000e240000000800 */
[----:B0-----:R-:W-:Y:S01]  /*0240*/  @!P0 FMUL R11, R11, R11 ;  /* 0x0000000b0b0b8220 */ /* 0x001fe20000400000 */
[----:B------:R-:W-:-:S03]  /*0250*/  ISETP.GE.U32.AND P0, PT, R10, UR12, PT ;  /* 0x0000000c0a007c0c */ /* 0x000fc6000bf06070 */
[----:B------:R-:W-:Y:S01]  /*0260*/  FADD R0, R11, R0 ;  /* 0x000000000b007221 */ /* 0x000fe20000000000 */
[----:B------:R1:W-:Y:S01]  /*0270*/  STG.E desc[UR8][R6.64], R11 ;  /* 0x0000000b06007986 */ /* 0x0003e2000c101908 */
[----:B------:R-:W-:-:S13]  /*0280*/  ISETP.GE.U32.AND.EX P0, PT, R15, UR13, PT, P0 ;  /* 0x0000000d0f007c0c */ /* 0x000fda000bf06100 */
[----:B-1----:R-:W-:Y:S05]  /*0290*/  @!P0 BRA `(.L_x_2) ;  /* 0xfffffffc00b08947 */ /* 0x002fea000383ffff */
.L_x_1:
[----:B------:R-:W-:Y:S05]  /*02a0*/  BSYNC.RECONVERGENT B0 ;  /* 0x0000000000007941 */ /* 0x000fea0003800200 */
.L_x_0:
[----:B------:R-:W0:Y:S01]  /*02b0*/  S2UR UR5, SR_CgaCtaId ;  /* 0x00000000000579c3 */ /* 0x000e220000008800 */
[----:B------:R-:W-:Y:S01]  /*02c0*/  UMOV UR4, 0x400 ;  /* 0x0000040000047882 */ /* 0x000fe20000000000 */
[----:B------:R-:W1:Y:S02]  /*02d0*/  LDCU UR10, c[0x0][0x360] ;  /* 0x00006c00ff0a77ac */ /* 0x000e640008000800 */
[----:B-1----:R-:W-:Y:S02]  /*02e0*/  UISETP.GE.U32.AND UP0, UPT, UR10, 0x2, UPT ;  /* 0x000000020a00788c */ /* 0x002fe4000bf06070 */
[----:B0-----:R-:W-:-:S06]  /*02f0*/  ULEA UR4, UR5, UR4, 0x18 ;  /* 0x0000000405047291 */ /* 0x001fcc000f8ec0ff */
[----:B------:R-:W-:-:S05]  /*0300*/  LEA R6, R3, UR4, 0x2 ;  /* 0x0000000403067c11 */ /* 0x000fca000f8e10ff */
[----:B------:R0:W-:Y:S01]  /*0310*/  STS [R6], R0 ;  /* 0x0000000006007388 */ /* 0x0001e20000000800 */
[----:B------:R-:W-:Y:S06]  /*0320*/  BAR.SYNC.DEFER_BLOCKING 0x0 ;  /* 0x0000000000007b1d */ /* 0x000fec0000010000 */
[----:B------:R-:W-:Y:S05]  /*0330*/  BRA.U !UP0, `(.L_x_3) ;  /* 0x0000000108307547 */ /* 0x000fea000b800000 */
[----:B0-----:R-:W-:-:S07]  /*0340*/  IMAD.U32 R0, RZ, RZ, UR10 ;  /* 0x0000000aff007e24 */ /* 0x001fce000f8e00ff */
.L_x_4:
[----:B------:R-:W-:-:S04]  /*0350*/  SHF.R.U32.HI R7, RZ, 0x1, R0 ;  /* 0x00000001ff077819 */ /* 0x000fc80000011600 */
[----:B------:R-:W-:-:S13]  /*0360*/  ISETP.GE.U32.AND P0, PT, R3, R7, PT ;  /* 0x000000070300720c */ /* 0x000fda0003f06070 */
[----:B------:R-:W-:Y:S01]  /*0370*/  @!P0 IMAD R4, R7, 0x4, R6 ;  /* 0x0000000407048824 */ /* 0x000fe200078e0206 */
[----:B------:R-:W-:Y:S05]  /*0380*/  @!P0 LDS R5, [R6] ;  /* 0x0000000006058984 */ /* 0x000fea0000000800 */
[----:B------:R-:W0:Y:S02]  /*0390*/  @!P0 LDS R4, [R4] ;  /* 0x0000000004048984 */ /* 0x000e240000000800 */
[----:B0-----:R-:W-:-:S05]  /*03a0*/  @!P0 FADD R5, R4, R5 ;  /* 0x0000000504058221 */ /* 0x001fca0000000000 */
[----:B------:R1:W-:Y:S01]  /*03b0*/  @!P0 STS [R6], R5 ;  /* 0x0000000506008388 */ /* 0x0003e20000000800 */
[----:B------:R-:W-:Y:S01]  /*03c0*/  BAR.SYNC.DEFER_BLOCKING 0x0 ;  /* 0x0000000000007b1d */ /* 0x000fe20000010000 */
[----:B------:R-:W-:Y:S01]  /*03d0*/  ISETP.GT.U32.AND P0, PT, R0, 0x3, PT ;  /* 0x000000030000780c */ /* 0x000fe20003f04070 */
[----:B------:R-:W-:-:S12]  /*03e0*/  IMAD.MOV.U32 R0, RZ, RZ, R7 ;  /* 0x000000ffff007224 */ /* 0x000fd800078e0007 */
[----:B-1----:R-:W-:Y:S05]  /*03f0*/  @P0 BRA `(.L_x_4) ;  /* 0xfffffffc00d40947 */ /* 0x002fea000383ffff */
.L_x_3:
[----:B------:R-:W1:Y:S01]  /*0400*/  S2UR UR5, SR_CgaCtaId ;  /* 0x00000000000579c3 */ /* 0x000e620000008800 */
[----:B------:R-:W-:Y:S02]  /*0410*/  UMOV UR4, 0x400 ;  /* 0x0000040000047882 */ /* 0x000fe40000000000 */
[----:B-1----:R-:W-:-:S09]  /*0420*/  ULEA UR4, UR5, UR4, 0x18 ;  /* 0x0000000405047291 */ /* 0x002fd2000f8ec0ff */
[----:B0-----:R-:W0:Y:S02]  /*0430*/  LDS R0, [UR4] ;  /* 0x00000004ff007984 */ /* 0x001e240008000800 */
[----:B0-----:R-:W-:-:S13]  /*0440*/  FSETP.NEU.AND P0, PT, R0, RZ, PT ;  /* 0x000000ff0000720b */ /* 0x001fda0003f0d000 */
[----:B------:R-:W-:Y:S05]  /*0450*/  @!P0 EXIT ;  /* 0x000000000000894d */ /* 0x000fea0003800000 */
[----:B------:R-:W0:Y:S02]  /*0460*/  LDCU.64 UR4, c[0x0][0x390] ;  /* 0x00007200ff0477ac */ /* 0x000e240008000a00 */
[----:B0-----:R-:W-:-:S04]  /*0470*/  ISETP.GE.U32.AND P0, PT, R3, UR4, PT ;  /* 0x0000000403007c0c */ /* 0x001fc8000bf06070 */
[----:B------:R-:W-:-:S13]  /*0480*/  ISETP.GE.U32.AND.EX P0, PT, R2, UR5, PT, P0 ;  /* 0x0000000502007c0c */ /* 0x000fda000bf06100 */
[----:B------:R-:W-:Y:S05]  /*0490*/  @P0 EXIT ;  /* 0x000000000000094d */ /* 0x000fea0003800000 */
[----:B------:R-:W-:Y:S01]  /*04a0*/  VIADD R4, R0, 0x1800000 ;  /* 0x0180000000047836 */ /* 0x000fe20000000000 */
[----:B------:R-:W0:Y:S04]  /*04b0*/  LDCU.64 UR4, c[0x0][0x390] ;  /* 0x00007200ff0477ac */ /* 0x000e280008000a00 */
[----:B------:R-:W-:-:S04]  /*04c0*/  LOP3.LUT R4, R4, 0x7f800000, RZ, 0xc0, !PT ;  /* 0x7f80000004047812 */ /* 0x000fc800078ec0ff */
[----:B------:R-:W-:-:S13]  /*04d0*/  ISETP.GT.U32.AND P0, PT, R4, 0x1ffffff, PT ;  /* 0x01ffffff0400780c */ /* 0x000fda0003f04070 */
[----:B0-----:R-:W-:Y:S05]  /*04e0*/  @P0 BRA `(.L_x_5) ;  /* 0x00000000000c0947 */ /* 0x001fea0003800000 */
[----:B------:R-:W-:-:S07]  /*04f0*/  MOV R4, 0x510 ;  /* 0x0000051000047802 */ /* 0x000fce0000000f00 */
[----:B------:R-:W-:Y:S05]  /*0500*/  CALL.REL.NOINC `($__internal_0_$__cuda_sm20_rcp_rn_f32_slowpath) ;  /* 0x0000000000407944 */ /* 0x000fea0003c00000 */
[----:B------:R-:W-:Y:S05]  /*0510*/  BRA `(.L_x_6) ;  /* 0x0000000000107947 */ /* 0x000fea0003800000 */
.L_x_5:
[----:B------:R-:W0:Y:S02]  /*0520*/  MUFU.RCP R5, R0 ;  /* 0x0000000000057308 */ /* 0x000e240000001000 */
[----:B0-----:R-:W-:-:S04]  /*0530*/  FFMA R4, R0, R5, -1 ;  /* 0xbf80000000047423 */ /* 0x001fc80000000005 */
[----:B------:R-:W-:-:S04]  /*0540*/  FADD.FTZ R4, -R4, -RZ ;  /* 0x800000ff04047221 */ /* 0x000fc80000010100 */
[----:B------:R-:W-:-:S07]  /*0550*/  FFMA R6, R5, R4, R5 ;  /* 0x0000000405067223 */ /* 0x000fce0000000005 */
.L_x_6:
[----:B0-----:R-:W-:-:S04]  /*0560*/  LEA R4, P0, R3, UR6, 0x2 ;  /* 0x0000000603047c11 */ /* 0x001fc8000f8010ff */
[----:B------:R-:W-:-:S05]  /*0570*/  LEA.HI.X R5, R3, UR7, R2, 0x2, P0 ;  /* 0x0000000703057c11 */ /* 0x000fca00080f1402 */
[----:B------:R-:W2:Y:S01]  /*0580*/  LDG.E R7, desc[UR8][R4.64] ;  /* 0x0000000804077981 */ /* 0x000ea2000c1e1900 */
[----:B------:R-:W-:-:S05]  /*0590*/  VIADD R3, R3, UR10 ;  /* 0x0000000a03037c36 */ /* 0x000fca0008000000 */
[----:B------:R-:W-:Y:S02]  /*05a0*/  ISETP.GE.U32.AND P0, PT, R3, UR4, PT ;  /* 0x0000000403007c0c */ /* 0x000fe4000bf06070 */
[----:B------:R-:W-:-:S04]  /*05b0*/  SHF.R.S32.HI R2, RZ, 0x1f, R3 ;  /* 0x0000001fff027819 */ /* 0x000fc80000011403 */
[----:B------:R-:W-:Y:S01]  /*05c0*/  ISETP.GE.U32.AND.EX P0, PT, R2, UR5, PT, P0 ;  /* 0x0000000502007c0c */ /* 0x000fe2000bf06100 */
[----:B--2---:R-:W-:-:S05]  /*05d0*/  FMUL R7, R6, R7 ;  /* 0x0000000706077220 */ /* 0x004fca0000400000 */
[----:B------:R0:W-:Y:S07]  /*05e0*/  STG.E desc[UR8][R4.64], R7 ;  /* 0x0000000704007986 */ /* 0x0001ee000c101908 */
[----:B------:R-:W-:Y:S05]  /*05f0*/  @!P0 BRA `(.L_x_6) ;  /* 0xfffffffc00d88947 */ /* 0x000fea000383ffff */
[----:B------:R-:W-:Y:S05]  /*0600*/  EXIT ;  /* 0x000000000000794d */ /* 0x000fea0003800000 */
        .weak           $__internal_0_$__cuda_sm20_rcp_rn_f32_slowpath
        .type           $__internal_0_$__cuda_sm20_rcp_rn_f32_slowpath,@function
        .size           $__internal_0_$__cuda_sm20_rcp_rn_f32_slowpath,(.L_x_11 - $__internal_0_$__cuda_sm20_rcp_rn_f32_slowpath)
$__internal_0_$__cuda_sm20_rcp_rn_f32_slowpath:
[----:B------:R-:W-:-:S05]  /*0610*/  IMAD.SHL.U32 R5, R0, 0x2, RZ ;  /* 0x0000000200057824 */ /* 0x000fca00078e00ff */
[----:B------:R-:W-:-:S04]  /*0620*/  SHF.R.U32.HI R5, RZ, 0x18, R5 ;  /* 0x00000018ff057819 */ /* 0x000fc80000011605 */
[----:B------:R-:W-:-:S13]  /*0630*/  ISETP.NE.U32.AND P0, PT, R5, RZ, PT ;  /* 0x000000ff0500720c */ /* 0x000fda0003f05070 */
[----:B------:R-:W-:Y:S05]  /*0640*/  @P0 BRA `(.L_x_7) ;  /* 0x00000000002c0947 */ /* 0x000fea0003800000 */
[----:B------:R-:W-:-:S05]  /*0650*/  IMAD.SHL.U32 R5, R0, 0x2, RZ ;  /* 0x0000000200057824 */ /* 0x000fca00078e00ff */
[----:B------:R-:W-:-:S13]  /*0660*/  ISETP.NE.AND P0, PT, R5, RZ, PT ;  /* 0x000000ff0500720c */ /* 0x000fda0003f05270 */
[----:B------:R2:W3:Y:S01]  /*0670*/  @!P0 MUFU.RCP R5, R0 ;  /* 0x0000000000058308 */ /* 0x0004e20000001000 */
[----:B------:R-:W-:Y:S05]  /*0680*/  @!P0 BRA `(.L_x_8) ;  /* 0x0000000000a48947 */ /* 0x000fea0003800000 */
[----:B------:R-:W-:-:S04]  /*0690*/  FFMA R6, R0, 1.84467440737095516160e+19, RZ ;  /* 0x5f80000000067823 */ /* 0x000fc800000000ff */
[----:B---3--:R-:W2:Y:S02]  /*06a0*/  MUFU.RCP R5, R6 ;  /* 0x0000000600057308 */ /* 0x008ea40000001000 */
[----:B--2---:R-:W-:-:S04]  /*06b0*/  FFMA R0, R6, R5, -1 ;  /* 0xbf80000006007423 */ /* 0x004fc80000000005 */
[----:B------:R-:W-:-:S04]  /*06c0*/  FADD.FTZ R0, -R0, -RZ ;  /* 0x800000ff00007221 */ /* 0x000fc80000010100 */
[----:B------:R-:W-:-:S04]  /*06d0*/  FFMA R0, R5, R0, R5 ;  /* 0x0000000005007223 */ /* 0x000fc80000000005 */
[----:B------:R-:W-:Y:S01]  /*06e0*/  FFMA R5, R0, 1.84467440737095516160e+19, RZ ;  /* 0x5f80000000057823 */ /* 0x000fe200000000ff */
[----:B------:R-:W-:Y:S06]  /*06f0*/  BRA `(.L_x_8) ;  /* 0x0000000000887947 */ /* 0x000fec0003800000 */
.L_x_7:
[----:B------:R-:W-:-:S05]  /*0700*/  VIADD R6, R5, 0xffffff03 ;  /* 0xffffff0305067836 */ /* 0x000fca0000000000 */
[----:B------:R-:W-:-:S13]  /*0710*/  ISETP.GT.U32.AND P0, PT, R6, 0x1, PT ;  /* 0x000000010600780c */ /* 0x000fda0003f04070 */
[----:B------:R-:W-:Y:S05]  /*0720*/  @P0 BRA `(.L_x_9) ;  /* 0x0000000000780947 */ /* 0x000fea0003800000 */
[----:B------:R-:W-:Y:S01]  /*0730*/  LOP3.LUT R7, R0, 0x7fffff, RZ, 0xc0, !PT ;  /* 0x007fffff00077812 */ /* 0x000fe200078ec0ff */
[----:B------:R-:W-:-:S03]  /*0740*/  IMAD.MOV.U32 R11, RZ, RZ, 0x3 ;  /* 0x00000003ff0b7424 */ /* 0x000fc600078e00ff */
[----:B------:R-:W-:Y:S02]  /*0750*/  LOP3.LUT R7, R7, 0x3f800000, RZ, 0xfc, !PT ;  /* 0x3f80000007077812 */ /* 0x000fe400078efcff */
[----:B------:R-:W-:Y:S02]  /*0760*/  SHF.L.U32 R12, R11, R6, RZ ;  /* 0x000000060b0c7219 */ /* 0x000fe400000006ff */
[----:B------:R-:W0:Y:S02]  /*0770*/  MUFU.RCP R8, R7 ;  /* 0x0000000700087308 */ /* 0x000e240000001000 */
[----:B0-----:R-:W-:-:S04]  /*0780*/  FFMA R9, R7, R8, -1 ;  /* 0xbf80000007097423 */ /* 0x001fc80000000008 */
[----:B------:R-:W-:-:S04]  /*0790*/  FADD.FTZ R9, -R9, -RZ ;  /* 0x800000ff09097221 */ /* 0x000fc80000010100 */
[CCC-:B------:R-:W-:Y:S01]  /*07a0*/  FFMA.RM R10, R8.reuse, R9.reuse, R8.reuse ;  /* 0x00000009080a7223 */ /* 0x1c0fe20000004008 */
[----:B------:R-:W-:-:S04]  /*07b0*/  FFMA.RP R9, R8, R9, R8 ;  /* 0x0000000908097223 */ /* 0x000fc80000008008 */
[C---:B------:R-:W-:Y:S02]  /*07c0*/  LOP3.LUT R8, R10.reuse, 0x7fffff, RZ, 0xc0, !PT ;  /* 0x007fffff0a087812 */ /* 0x040fe400078ec0ff */
[----:B------:R-:W-:Y:S02]  /*07d0*/  FSETP.NEU.FTZ.AND P0, PT, R10, R9, PT ;  /* 0x000000090a00720b */ /* 0x000fe40003f1d000 */
[----:B------:R-:W-:Y:S02]  /*07e0*/  LOP3.LUT R9, R8, 0x800000, RZ, 0xfc, !PT ;  /* 0x0080000008097812 */ /* 0x000fe400078efcff */
[----:B------:R-:W-:Y:S02]  /*07f0*/  SEL R8, RZ, 0xffffffff, !P0 ;  /* 0xffffffffff087807 */ /* 0x000fe40004000000 */
[----:B------:R-:W-:-:S03]  /*0800*/  LOP3.LUT R7, R12, R9, RZ, 0xc0, !PT ;  /* 0x000000090c077212 */ /* 0x000fc600078ec0ff */
[----:B------:R-:W-:Y:S01]  /*0810*/  IMAD.MOV R8, RZ, RZ, -R8 ;  /* 0x000000ffff087224 */ /* 0x000fe200078e0a08 */
[----:B------:R-:W-:-:S04]  /*0820*/  SHF.R.U32.HI R7, RZ, R6, R7 ;  /* 0x00000006ff077219 */ /* 0x000fc80000011607 */
[----:B------:R-:W-:Y:S02]  /*0830*/  LOP3.LUT P1, RZ, R8, R6, R9, 0xf8, !PT ;  /* 0x0000000608ff7212 */ /* 0x000fe4000782f809 */
[C---:B------:R-:W-:Y:S02]  /*0840*/  LOP3.LUT P0, RZ, R7.reuse, 0x1, RZ, 0xc0, !PT ;  /* 0x0000000107ff7812 */ /* 0x040fe4000780c0ff */
[----:B------:R-:W-:-:S04]  /*0850*/  LOP3.LUT P2, RZ, R7, 0x2, RZ, 0xc0, !PT ;  /* 0x0000000207ff7812 */ /* 0x000fc8000784c0ff */
[----:B------:R-:W-:Y:S02]  /*0860*/  PLOP3.LUT P0, PT, P0, P1, P2, 0xe0, 0x0 ;  /* 0x000000000000781c */ /* 0x000fe40000703c20 */
[----:B------:R-:W-:Y:S02]  /*0870*/  LOP3.LUT P1, RZ, R0, 0x7fffff, RZ, 0xc0, !PT ;  /* 0x007fffff00ff7812 */ /* 0x000fe4000782c0ff */
[----:B------:R-:W-:-:S05]  /*0880*/  SEL R6, RZ, 0x1, !P0 ;  /* 0x00000001ff067807 */ /* 0x000fca0004000000 */
[----:B------:R-:W-:-:S05]  /*0890*/  IMAD.MOV R6, RZ, RZ, -R6 ;  /* 0x000000ffff067224 */ /* 0x000fca00078e0a06 */
[----:B------:R-:W-:Y:S01]  /*08a0*/  ISETP.GE.AND P0, PT, R6, RZ, PT ;  /* 0x000000ff0600720c */ /* 0x000fe20003f06270 */
[----:B------:R-:W-:-:S05]  /*08b0*/  VIADD R6, R5, 0xffffff04 ;  /* 0xffffff0405067836 */ /* 0x000fca0000000000 */
[----:B------:R-:W-:-:S07]  /*08c0*/  SHF.R.U32.HI R5, RZ, R6, R9 ;  /* 0x00000006ff057219 */ /* 0x000fce0000011609 */
[----:B------:R-:W-:-:S04]  /*08d0*/  @!P0 VIADD R5, R5, 0x1 ;  /* 0x0000000105058836 */ /* 0x000fc80000000000 */
[----:B------:R-:W-:-:S05]  /*08e0*/  @!P1 IMAD.SHL.U32 R5, R5, 0x2, RZ ;  /* 0x0000000205059824 */ /* 0x000fca00078e00ff */
[----:B------:R-:W-:Y:S01]  /*08f0*/  LOP3.LUT R5, R5, 0x80000000, R0, 0xf8, !PT ;  /* 0x8000000005057812 */ /* 0x000fe200078ef800 */
[----:B------:R-:W-:Y:S06]  /*0900*/  BRA `(.L_x_8) ;  /* 0x0000000000047947 */ /* 0x000fec0003800000 */
.L_x_9:
[----:B------:R0:W1:Y:S02]  /*0910*/  MUFU.RCP R5, R0 ;  /* 0x0000000000057308 */ /* 0x0000640000001000 */
.L_x_8:
[----:B-1-3--:R-:W-:Y:S02]  /*0920*/  IMAD.MOV.U32 R6, RZ, RZ, R5 ;  /* 0x000000ffff067224 */ /* 0x00afe400078e0005 */
[----:B------:R-:W-:-:S04]  /*0930*/  IMAD.MOV.U32 R5, RZ, RZ, 0x0 ;  /* 0x00000000ff057424 */ /* 0x000fc800078e00ff */
[----:B0-2---:R-:W-:Y:S05]  /*0940*/  RET.REL.NODEC R4 `(_ZN32_GLOBAL__N__911746e7_4_k_cu_main14softmax_kernelEPKfPfm) ;  /* 0xfffffff404ac7950 */ /* 0x005fea0003c3ffff */
.L_x_10:
[----:B------:R-:W-:-:S00]  /*0950*/  BRA `(.L_x_10) ;  /* 0xfffffffc00fc7947 */ /* 0x000fc0000383ffff */
[----:B------:R-:W-:-:S00]  /*0960*/  NOP ;  /* 0x0000000000007918 */ /* 0x000fc00000000000 */
        /* <DEDUP_REMOVED lines=9> */
.L_x_11:


//--------------------- .nv.shared._ZN32_GLOBAL__N__911746e7_4_k_cu_main14softmax_kernelEPKfPfm --------------------------
	.section	.nv.shared._ZN32_GLOBAL__N__911746e7_4_k_cu_main14softmax_kernelEPKfPfm,"aw",@nobits
	.sectionflags	@""
	.align	16
	.zero		1024


//--------------------- .nv.shared.reserved.0     --------------------------
	.section	.nv.shared.reserved.0,"aw",@nobits
	.weak		__nv_reservedSMEM_offset_0_alias
	.size		__nv_reservedSMEM_offset_0_alias, 0, 64
	.other		__nv_reservedSMEM_offset_0_alias,@"STO_CUDA_RESERVED_SHARED STV_DEFAULT"
__nv_reservedSMEM_offset_0_alias:
	.zero		0
	.zero		64


//--------------------- .nv.constant0._ZN32_GLOBAL__N__911746e7_4_k_cu_main14softmax_kernelEPKfPfm --------------------------
	.section	.nv.constant0._ZN32_GLOBAL__N__911746e7_4_k_cu_main14softmax_kernelEPKfPfm,"a",@progbits
	.sectionflags	@""
	.align	4
.nv.constant0._ZN32_GLOBAL__N__911746e7_4_k_cu_main14softmax_kernelEPKfPfm:
	.zero		920


//--------------------- SYMBOLS --------------------------

	.type		.nv.reservedSmem.offset0,@object
	.size		.nv.reservedSmem.offset0,0x4
	.type		.nv.reservedSmem.cap,@object
	.size		.nv.reservedSmem.cap,0x4
